	.headerflags	@"EF_CUDA_TEXMODE_UNIFIED EF_CUDA_64BIT_ADDRESS EF_CUDA_ACCELERATORS EF_CUDA_SM90 EF_CUDA_VIRTUAL_SM(EF_CUDA_SM90)"
	.elftype	@"ET_EXEC"


//--------------------- .nv.info                  --------------------------
	.section	.nv.info,"",@"SHT_CUDA_INFO"
	.align	4


	//----- nvinfo : EIATTR_REGCOUNT
	.align		4
        /*0000*/ 	.byte	0x04, 0x2f
        /*0002*/ 	.short	(.L_1 - .L_0)
	.align		4
.L_0:
        /*0004*/ 	.word	index@(triton_poi_fused_pow_1)
        /*0008*/ 	.word	0x00000012


	//----- nvinfo : EIATTR_MIN_STACK_SIZE
	.align		4
.L_1:
        /*000c*/ 	.byte	0x04, 0x12
        /*000e*/ 	.short	(.L_3 - .L_2)
	.align		4
.L_2:
        /*0010*/ 	.word	index@(triton_poi_fused_pow_1)
        /*0014*/ 	.word	0x00000000


	//----- nvinfo : EIATTR_FRAME_SIZE
	.align		4
.L_3:
        /*0018*/ 	.byte	0x04, 0x11
        /*001a*/ 	.short	(.L_5 - .L_4)
	.align		4
.L_4:
        /*001c*/ 	.word	index@(triton_poi_fused_pow_1)
        /*0020*/ 	.word	0x00000000


	//----- nvinfo : EIATTR_MIN_STACK_SIZE
	.align		4
.L_5:
        /*0024*/ 	.byte	0x04, 0x12
        /*0026*/ 	.short	(.L_7 - .L_6)
	.align		4
.L_6:
        /*0028*/ 	.word	index@(triton_poi_fused_pow_1)
        /*002c*/ 	.word	0x00000000
.L_7:


//--------------------- .nv.info.triton_poi_fused_pow_1 --------------------------
	.section	.nv.info.triton_poi_fused_pow_1,"",@"SHT_CUDA_INFO"
	.sectionflags	@""
	.align	4


	//----- nvinfo : EIATTR_CUDA_API_VERSION
	.align		4
        /*0000*/ 	.byte	0x04, 0x37
        /*0002*/ 	.short	(.L_9 - .L_8)
.L_8:
        /*0004*/ 	.word	0x0000007c


	//----- nvinfo : EIATTR_KPARAM_INFO
	.align		4
.L_9:
        /*0008*/ 	.byte	0x04, 0x17
        /*000a*/ 	.short	(.L_11 - .L_10)
.L_10:
        /*000c*/ 	.word	0x00000000
        /*0010*/ 	.short	0x0002
        /*0012*/ 	.short	0x0010
        /*0014*/ 	.byte	0x00, 0xf0, 0x11, 0x00


	//----- nvinfo : EIATTR_KPARAM_INFO
	.align		4
.L_11:
        /*0018*/ 	.byte	0x04, 0x17
        /*001a*/ 	.short	(.L_13 - .L_12)
.L_12:
        /*001c*/ 	.word	0x00000000
        /*0020*/ 	.short	0x0001
        /*0022*/ 	.short	0x0008
        /*0024*/ 	.byte	0x00, 0xf4, 0x21, 0x00


	//----- nvinfo : EIATTR_KPARAM_INFO
	.align		4
.L_13:
        /*0028*/ 	.byte	0x04, 0x17
        /*002a*/ 	.short	(.L_15 - .L_14)
.L_14:
        /*002c*/ 	.word	0x00000000
        /*0030*/ 	.short	0x0000
        /*0032*/ 	.short	0x0000
        /*0034*/ 	.byte	0x00, 0xf4, 0x21, 0x00


	//----- nvinfo : EIATTR_SPARSE_MMA_MASK
	.align		4
.L_15:
        /*0038*/ 	.byte	0x03, 0x50
        /*003a*/ 	.short	0x0000


	//----- nvinfo : EIATTR_MAXREG_COUNT
	.align		4
        /*003c*/ 	.byte	0x03, 0x1b
        /*003e*/ 	.short	0x00ff


	//----- nvinfo : EIATTR_EXIT_INSTR_OFFSETS
	.align		4
        /*0040*/ 	.byte	0x04, 0x1c
        /*0042*/ 	.short	(.L_17 - .L_16)


	//   ....[0]....
.L_16:
        /*0044*/ 	.word	0x00000170


	//----- nvinfo : EIATTR_REQNTID
	.align		4
.L_17:
        /*0048*/ 	.byte	0x04, 0x10
        /*004a*/ 	.short	(.L_19 - .L_18)
.L_18:
        /*004c*/ 	.word	0x00000080
        /*0050*/ 	.word	0x00000001
        /*0054*/ 	.word	0x00000001


	//----- nvinfo : EIATTR_CBANK_PARAM_SIZE
	.align		4
.L_19:
        /*0058*/ 	.byte	0x03, 0x19
        /*005a*/ 	.short	0x0014


	//----- nvinfo : EIATTR_PARAM_CBANK
	.align		4
        /*005c*/ 	.byte	0x04, 0x0a
        /*005e*/ 	.short	(.L_21 - .L_20)
	.align		4
.L_20:
        /*0060*/ 	.word	index@(.nv.constant0.triton_poi_fused_pow_1)
        /*0064*/ 	.short	0x0210
        /*0066*/ 	.short	0x0014


	//----- nvinfo : EIATTR_SW_WAR
	.align		4
.L_21:
        /*0068*/ 	.byte	0x04, 0x36
        /*006a*/ 	.short	(.L_23 - .L_22)
.L_22:
        /*006c*/ 	.word	0x00000008
.L_23:


//--------------------- .nv.callgraph             --------------------------
	.section	.nv.callgraph,"",@"SHT_CUDA_CALLGRAPH"
	.align	4
	.sectionentsize	8
	.align		4
        /*0000*/ 	.word	0x00000000
	.align		4
        /*0004*/ 	.word	0xffffffff
	.align		4
        /*0008*/ 	.word	0x00000000
	.align		4
        /*000c*/ 	.word	0xfffffffe
	.align		4
        /*0010*/ 	.word	0x00000000
	.align		4
        /*0014*/ 	.word	0xfffffffd
	.align		4
        /*0018*/ 	.word	0x00000000
	.align		4
        /*001c*/ 	.word	0xfffffffc


//--------------------- .text.triton_poi_fused_pow_1 --------------------------
	.section	.text.triton_poi_fused_pow_1,"ax",@progbits
	.align	128
        .global         triton_poi_fused_pow_1
        .type           triton_poi_fused_pow_1,@function
        .size           triton_poi_fused_pow_1,(.L_x_1 - triton_poi_fused_pow_1)
        .other          triton_poi_fused_pow_1,@"STO_CUDA_ENTRY STV_DEFAULT"
triton_poi_fused_pow_1:
.text.triton_poi_fused_pow_1:
[----:B------:R-:W-:Y:S01]  /*0000*/  LDC R1, c[0x0][0x28] ;  /* 0x00000a00ff017b82 */ /* 0x000fe20000000800 */
[----:B------:R-:W1:Y:S07]  /*0010*/  S2R R0, SR_TID.X ;  /* 0x0000000000007919 */ /* 0x000e6e0000002100 */
[----:B------:R-:W2:Y:S01]  /*0020*/  LDC.64 R2, c[0x0][0x210] ;  /* 0x00008400ff027b82 */ /* 0x000ea20000000a00 */
[----:B------:R-:W-:Y:S01]  /*0030*/  ULDC.64 UR4, c[0x0][0x208] ;  /* 0x0000820000047ab9 */ /* 0x000fe20000000a00 */
[----:B------:R-:W3:Y:S06]  /*0040*/  S2R R7, SR_CTAID.X ;  /* 0x0000000000077919 */ /* 0x000eec0000002500 */
[----:B------:R-:W4:Y:S01]  /*0050*/  LDC.64 R4, c[0x0][0x218] ;  /* 0x00008600ff047b82 */ /* 0x000f220000000a00 */
[----:B-1----:R-:W-:-:S04]  /*0060*/  SHF.L.U32 R0, R0, 0x2, RZ ;  /* 0x0000000200007819 */ /* 0x002fc800000006ff */
[----:B------:R-:W-:-:S04]  /*0070*/  LOP3.LUT R0, R0, 0x1fc, RZ, 0xc0, !PT ;  /* 0x000001fc00007812 */ /* 0x000fc800078ec0ff */
[----:B---3--:R-:W-:-:S05]  /*0080*/  LEA R7, R7, R0, 0xa ;  /* 0x0000000007077211 */ /* 0x008fca00078e50ff */
[----:B--2---:R-:W-:-:S05]  /*0090*/  IMAD.WIDE R2, R7, 0x4, R2 ;  /* 0x0000000407027825 */ /* 0x004fca00078e0202 */
[----:B------:R-:W2:Y:S04]  /*00a0*/  LDG.E.128 R8, desc[UR4][R2.64] ;  /* 0x0000000402087981 */ /* 0x000ea8000c1e1d00 */
[----:B------:R-:W3:Y:S01]  /*00b0*/  LDG.E.128 R12, desc[UR4][R2.64+0x800] ;  /* 0x00080004020c7981 */ /* 0x000ee2000c1e1d00 */
[----:B----4-:R-:W-:-:S04]  /*00c0*/  IMAD.WIDE R4, R7, 0x4, R4 ;  /* 0x0000000407047825 */ /* 0x010fc800078e0204 */
[----:B--2---:R-:W-:Y:S01]  /*00d0*/  FMUL R8, R8, R8 ;  /* 0x0000000808087220 */ /* 0x004fe20000400000 */
[----:B------:R-:W-:Y:S01]  /*00e0*/  FMUL R9, R9, R9 ;  /* 0x0000000909097220 */ /* 0x000fe20000400000 */
[----:B------:R-:W-:Y:S01]  /*00f0*/  FMUL R10, R10, R10 ;  /* 0x0000000a0a0a7220 */ /* 0x000fe20000400000 */
[----:B------:R-:W-:Y:S01]  /*0100*/  FMUL R11, R11, R11 ;  /* 0x0000000b0b0b7220 */ /* 0x000fe20000400000 */
[----:B---3--:R-:W-:Y:S01]  /*0110*/  FMUL R12, R12, R12 ;  /* 0x0000000c0c0c7220 */ /* 0x008fe20000400000 */
[----:B------:R-:W-:Y:S01]  /*0120*/  FMUL R13, R13, R13 ;  /* 0x0000000d0d0d7220 */ /* 0x000fe20000400000 */
[----:B------:R-:W-:Y:S01]  /*0130*/  FMUL R14, R14, R14 ;  /* 0x0000000e0e0e7220 */ /* 0x000fe20000400000 */
[----:B------:R-:W-:Y:S01]  /*0140*/  FMUL R15, R15, R15 ;  /* 0x0000000f0f0f7220 */ /* 0x000fe20000400000 */
[----:B------:R-:W-:Y:S04]  /*0150*/  STG.E.128 desc[UR4][R4.64], R8 ;  /* 0x0000000804007986 */ /* 0x000fe8000c101d04 */
[----:B------:R-:W-:Y:S01]  /*0160*/  STG.E.128 desc[UR4][R4.64+0x800], R12 ;  /* 0x0008000c04007986 */ /* 0x000fe2000c101d04 */
[----:B------:R-:W-:Y:S05]  /*0170*/  EXIT ;  /* 0x000000000000794d */ /* 0x000fea0003800000 */
.L_x_0:
[----:B------:R-:W-:-:S00]  /*0180*/  BRA `(.L_x_0) ;  /* 0xfffffffc00fc7947 */ /* 0x000fc0000383ffff */
[----:B------:R-:W-:-:S00]  /*0190*/  NOP ;  /* 0x0000000000007918 */ /* 0x000fc00000000000 */
        /* <DEDUP_REMOVED lines=14> */
.L_x_1:


//--------------------- .nv.constant0.triton_poi_fused_pow_1 --------------------------
	.section	.nv.constant0.triton_poi_fused_pow_1,"a",@progbits
	.sectionflags	@""
	.align	4
.nv.constant0.triton_poi_fused_pow_1:
	.zero		548
